//
// Generated by NVIDIA NVVM Compiler
//
// Compiler Build ID: CL-36424714
// Cuda compilation tools, release 13.0, V13.0.88
// Based on NVVM 20.0.0
//

.version 9.0
.target sm_100
.address_size 64

	// .globl	_Z7gpuInitIdEvPT_m
.extern .shared .align 16 .b8 sdata[];

.visible .entry _Z7gpuInitIdEvPT_m(
	.param .u64 .ptr .align 1 _Z7gpuInitIdEvPT_m_param_0,
	.param .u64 _Z7gpuInitIdEvPT_m_param_1
)
{
	.reg .pred 	%p<3>;
	.reg .b32 	%r<10>;
	.reg .b64 	%rd<10>;
	.reg .b64 	%fd<2>;

	ld.param.u64 	%rd5, [_Z7gpuInitIdEvPT_m_param_0];
	ld.param.u64 	%rd6, [_Z7gpuInitIdEvPT_m_param_1];
	mov.u32 	%r6, %tid.x;
	mov.u32 	%r7, %ctaid.x;
	mov.u32 	%r1, %ntid.x;
	mad.lo.s32 	%r9, %r7, %r1, %r6;
	cvt.u64.u32 	%rd9, %r9;
	setp.le.u64 	%p1, %rd6, %rd9;
	@%p1 bra 	$L__BB0_3;
	mov.u32 	%r8, %nctaid.x;
	mul.lo.s32 	%r3, %r1, %r8;
	cvta.to.global.u64 	%rd2, %rd5;
$L__BB0_2:
	cvt.rn.f64.u32 	%fd1, %r9;
	shl.b64 	%rd7, %rd9, 3;
	add.s64 	%rd8, %rd2, %rd7;
	st.global.f64 	[%rd8], %fd1;
	add.s32 	%r9, %r9, %r3;
	cvt.u64.u32 	%rd9, %r9;
	setp.gt.u64 	%p2, %rd6, %rd9;
	@%p2 bra 	$L__BB0_2;
$L__BB0_3:
	ret;

}
	// .globl	_Z9gpuReduceIdLj256ELj2EEvPT_S1_S0_m
.visible .entry _Z9gpuReduceIdLj256ELj2EEvPT_S1_S0_m(
	.param .u64 .ptr .align 1 _Z9gpuReduceIdLj256ELj2EEvPT_S1_S0_m_param_0,
	.param .u64 .ptr .align 1 _Z9gpuReduceIdLj256ELj2EEvPT_S1_S0_m_param_1,
	.param .f64 _Z9gpuReduceIdLj256ELj2EEvPT_S1_S0_m_param_2,
	.param .u64 _Z9gpuReduceIdLj256ELj2EEvPT_S1_S0_m_param_3
)
{
	.reg .pred 	%p<7>;
	.reg .b32 	%r<10>;
	.reg .b64 	%rd<15>;
	.reg .b64 	%fd<33>;

	ld.param.u64 	%rd6, [_Z9gpuReduceIdLj256ELj2EEvPT_S1_S0_m_param_0];
	ld.param.u64 	%rd7, [_Z9gpuReduceIdLj256ELj2EEvPT_S1_S0_m_param_1];
	ld.param.f64 	%fd32, [_Z9gpuReduceIdLj256ELj2EEvPT_S1_S0_m_param_2];
	ld.param.u64 	%rd8, [_Z9gpuReduceIdLj256ELj2EEvPT_S1_S0_m_param_3];
	mov.u32 	%r1, %tid.x;
	mov.u32 	%r2, %ctaid.x;
	shl.b32 	%r4, %r2, 9;
	add.s32 	%r5, %r4, %r1;
	cvt.u64.u32 	%rd14, %r5;
	shl.b32 	%r6, %r1, 3;
	mov.u32 	%r7, sdata;
	add.s32 	%r3, %r7, %r6;
	st.shared.f64 	[%r3], %fd32;
	setp.le.u64 	%p1, %rd8, %rd14;
	@%p1 bra 	$L__BB1_4;
	mov.u32 	%r8, %nctaid.x;
	shl.b32 	%r9, %r8, 9;
	cvt.u64.u32 	%rd2, %r9;
	cvta.to.global.u64 	%rd3, %rd6;
$L__BB1_2:
	shl.b64 	%rd9, %rd14, 3;
	add.s64 	%rd10, %rd3, %rd9;
	ld.global.f64 	%fd4, [%rd10];
	add.f64 	%fd5, %fd4, %fd32;
	ld.global.f64 	%fd6, [%rd10+2048];
	add.f64 	%fd32, %fd6, %fd5;
	add.s64 	%rd14, %rd14, %rd2;
	setp.lt.u64 	%p2, %rd14, %rd8;
	@%p2 bra 	$L__BB1_2;
	st.shared.f64 	[%r3], %fd32;
$L__BB1_4:
	bar.sync 	0;
	setp.gt.u32 	%p3, %r1, 127;
	@%p3 bra 	$L__BB1_6;
	ld.shared.f64 	%fd7, [%r3+1024];
	ld.shared.f64 	%fd8, [%r3];
	add.f64 	%fd9, %fd7, %fd8;
	st.shared.f64 	[%r3], %fd9;
	bar.sync 	0;
$L__BB1_6:
	setp.gt.u32 	%p4, %r1, 63;
	@%p4 bra 	$L__BB1_8;
	ld.shared.f64 	%fd10, [%r3+512];
	ld.shared.f64 	%fd11, [%r3];
	add.f64 	%fd12, %fd10, %fd11;
	st.shared.f64 	[%r3], %fd12;
	bar.sync 	0;
$L__BB1_8:
	setp.gt.u32 	%p5, %r1, 31;
	@%p5 bra 	$L__BB1_10;
	ld.shared.f64 	%fd13, [%r3+256];
	ld.shared.f64 	%fd14, [%r3];
	add.f64 	%fd15, %fd13, %fd14;
	st.shared.f64 	[%r3], %fd15;
	bar.sync 	0;
	ld.shared.f64 	%fd16, [%r3+128];
	ld.shared.f64 	%fd17, [%r3];
	add.f64 	%fd18, %fd16, %fd17;
	st.shared.f64 	[%r3], %fd18;
	bar.sync 	0;
	ld.shared.f64 	%fd19, [%r3+64];
	ld.shared.f64 	%fd20, [%r3];
	add.f64 	%fd21, %fd19, %fd20;
	st.shared.f64 	[%r3], %fd21;
	bar.sync 	0;
	ld.shared.f64 	%fd22, [%r3+32];
	ld.shared.f64 	%fd23, [%r3];
	add.f64 	%fd24, %fd22, %fd23;
	st.shared.f64 	[%r3], %fd24;
	bar.sync 	0;
	ld.shared.f64 	%fd25, [%r3+16];
	ld.shared.f64 	%fd26, [%r3];
	add.f64 	%fd27, %fd25, %fd26;
	st.shared.f64 	[%r3], %fd27;
	bar.sync 	0;
	ld.shared.f64 	%fd28, [%r3+8];
	ld.shared.f64 	%fd29, [%r3];
	add.f64 	%fd30, %fd28, %fd29;
	st.shared.f64 	[%r3], %fd30;
	bar.sync 	0;
$L__BB1_10:
	setp.ne.s32 	%p6, %r1, 0;
	@%p6 bra 	$L__BB1_12;
	ld.shared.f64 	%fd31, [sdata];
	cvta.to.global.u64 	%rd11, %rd7;
	mul.wide.u32 	%rd12, %r2, 8;
	add.s64 	%rd13, %rd11, %rd12;
	st.global.f64 	[%rd13], %fd31;
$L__BB1_12:
	ret;

}


// ===== COMPILED SASS (sm_100) =====

	.target	sm_100

	.elftype	@"ET_EXEC"


//--------------------- .note.nv.tkinfo           --------------------------
	.section	.note.nv.tkinfo,"",@"SHT_NOTE"
	.sectionflags	@"SHF_NOTE_NV_TKINFO"
	.tkinfo
        /*0018*/ 	.word	0x00000002
        /*0030*/ 	.string	""
        /*0030*/ 	.string	"ptxas"
        /*0030*/ 	.string	"Cuda compilation tools, release 13.0, V13.0.88"
        /*0030*/ 	.string	"Build cuda_13.0.r13.0/compiler.36424714_0"
        /*0030*/ 	.string	"-arch sm_100 -m 64 "



//--------------------- .note.nv.cuinfo           --------------------------
	.section	.note.nv.cuinfo,"",@"SHT_NOTE"
	.sectionflags	@"SHF_NOTE_NV_CUINFO"
        /*0018*/ 	.short	0x0002
        /*001a*/ 	.short	0x0064
        /*001c*/ 	.short	0x0082
	.zero		2


//--------------------- .nv.info                  --------------------------
	.section	.nv.info,"",@"SHT_CUDA_INFO"
	.align	4


	//----- nvinfo : EIATTR_REGCOUNT
	.align		4
        /*0000*/ 	.byte	0x04, 0x2f
        /*0002*/ 	.short	(.L_1 - .L_0)
	.align		4
.L_0:
        /*0004*/ 	.word	index@(_Z7gpuInitIdEvPT_m)
        /*0008*/ 	.word	0x0000000c


	//----- nvinfo : EIATTR_FRAME_SIZE
	.align		4
.L_1:
        /*000c*/ 	.byte	0x04, 0x11
        /*000e*/ 	.short	(.L_3 - .L_2)
	.align		4
.L_2:
        /*0010*/ 	.word	index@(_Z7gpuInitIdEvPT_m)
        /*0014*/ 	.word	0x00000000


	//----- nvinfo : EIATTR_REGCOUNT
	.align		4
.L_3:
        /*0018*/ 	.byte	0x04, 0x2f
        /*001a*/ 	.short	(.L_5 - .L_4)
	.align		4
.L_4:
        /*001c*/ 	.word	index@(_Z9gpuReduceIdLj256ELj2EEvPT_S1_S0_m)
        /*0020*/ 	.word	0x00000011


	//----- nvinfo : EIATTR_FRAME_SIZE
	.align		4
.L_5:
        /*0024*/ 	.byte	0x04, 0x11
        /*0026*/ 	.short	(.L_7 - .L_6)
	.align		4
.L_6:
        /*0028*/ 	.word	index@(_Z9gpuReduceIdLj256ELj2EEvPT_S1_S0_m)
        /*002c*/ 	.word	0x00000000


	//----- nvinfo : EIATTR_MIN_STACK_SIZE
	.align		4
.L_7:
        /*0030*/ 	.byte	0x04, 0x12
        /*0032*/ 	.short	(.L_9 - .L_8)
	.align		4
.L_8:
        /*0034*/ 	.word	index@(_Z9gpuReduceIdLj256ELj2EEvPT_S1_S0_m)
        /*0038*/ 	.word	0x00000000


	//----- nvinfo : EIATTR_MIN_STACK_SIZE
	.align		4
.L_9:
        /*003c*/ 	.byte	0x04, 0x12
        /*003e*/ 	.short	(.L_11 - .L_10)
	.align		4
.L_10:
        /*0040*/ 	.word	index@(_Z7gpuInitIdEvPT_m)
        /*0044*/ 	.word	0x00000000
.L_11:


//--------------------- .nv.compat                --------------------------
	.section	.nv.compat,"",@"SHT_CUDA_COMPAT_INFO"
	.align	4
        /*0000*/ 	.byte	0x02, 0x09, 0x00, 0x00, 0x02, 0x02, 0x01, 0x00, 0x02, 0x05, 0x05, 0x00, 0x03, 0x07, 0x01, 0x01
        /*0010*/ 	.byte	0x02, 0x03, 0x00, 0x00, 0x02, 0x06, 0x01, 0x00, 0x04, 0x0b, 0x08, 0x00, 0x01, 0x00, 0x00, 0x00
        /*0020*/ 	.byte	0x00, 0x00, 0x00, 0x00


//--------------------- .nv.info._Z9gpuReduceIdLj256ELj2EEvPT_S1_S0_m --------------------------
	.section	.nv.info._Z9gpuReduceIdLj256ELj2EEvPT_S1_S0_m,"",@"SHT_CUDA_INFO"
	.sectionflags	@""
	.align	4


	//----- nvinfo : EIATTR_CUDA_API_VERSION
	.align		4
        /*0000*/ 	.byte	0x04, 0x37
        /*0002*/ 	.short	(.L_13 - .L_12)
.L_12:
        /*0004*/ 	.word	0x00000082


	//----- nvinfo : EIATTR_KPARAM_INFO
	.align		4
.L_13:
        /*0008*/ 	.byte	0x04, 0x17
        /*000a*/ 	.short	(.L_15 - .L_14)
.L_14:
        /*000c*/ 	.word	0x00000000
        /*0010*/ 	.short	0x0003
        /*0012*/ 	.short	0x0018
        /*0014*/ 	.byte	0x00, 0xf0, 0x21, 0x00


	//----- nvinfo : EIATTR_KPARAM_INFO
	.align		4
.L_15:
        /*0018*/ 	.byte	0x04, 0x17
        /*001a*/ 	.short	(.L_17 - .L_16)
.L_16:
        /*001c*/ 	.word	0x00000000
        /*0020*/ 	.short	0x0002
        /*0022*/ 	.short	0x0010
        /*0024*/ 	.byte	0x00, 0xf0, 0x21, 0x00


	//----- nvinfo : EIATTR_KPARAM_INFO
	.align		4
.L_17:
        /*0028*/ 	.byte	0x04, 0x17
        /*002a*/ 	.short	(.L_19 - .L_18)
.L_18:
        /*002c*/ 	.word	0x00000000
        /*0030*/ 	.short	0x0001
        /*0032*/ 	.short	0x0008
        /*0034*/ 	.byte	0x00, 0xf5, 0x21, 0x00


	//----- nvinfo : EIATTR_KPARAM_INFO
	.align		4
.L_19:
        /*0038*/ 	.byte	0x04, 0x17
        /*003a*/ 	.short	(.L_21 - .L_20)
.L_20:
        /*003c*/ 	.word	0x00000000
        /*0040*/ 	.short	0x0000
        /*0042*/ 	.short	0x0000
        /*0044*/ 	.byte	0x00, 0xf5, 0x21, 0x00


	//----- nvinfo : EIATTR_SPARSE_MMA_MASK
	.align		4
.L_21:
        /*0048*/ 	.byte	0x03, 0x50
        /*004a*/ 	.short	0x0000


	//----- nvinfo : EIATTR_MAXREG_COUNT
	.align		4
        /*004c*/ 	.byte	0x03, 0x1b
        /*004e*/ 	.short	0x00ff


	//----- nvinfo : EIATTR_NUM_BARRIERS
	.align		4
        /*0050*/ 	.byte	0x02, 0x4c
        /*0052*/ 	.byte	0x01
	.zero		1


	//----- nvinfo : EIATTR_MERCURY_ISA_VERSION
	.align		4
        /*0054*/ 	.byte	0x03, 0x5f
        /*0056*/ 	.short	0x0101


	//----- nvinfo : EIATTR_VRC_CTA_INIT_COUNT
	.align		4
        /*0058*/ 	.byte	0x02, 0x4a
	.zero		1
	.zero		1


	//----- nvinfo : EIATTR_EXIT_INSTR_OFFSETS
	.align		4
        /*005c*/ 	.byte	0x04, 0x1c
        /*005e*/ 	.short	(.L_23 - .L_22)


	//   ....[0]....
.L_22:
        /*0060*/ 	.word	0x00000550


	//   ....[1]....
        /*0064*/ 	.word	0x000005a0


	//----- nvinfo : EIATTR_CRS_STACK_SIZE
	.align		4
.L_23:
        /*0068*/ 	.byte	0x04, 0x1e
        /*006a*/ 	.short	(.L_25 - .L_24)
.L_24:
        /*006c*/ 	.word	0x00000000


	//----- nvinfo : EIATTR_CBANK_PARAM_SIZE
	.align		4
.L_25:
        /*0070*/ 	.byte	0x03, 0x19
        /*0072*/ 	.short	0x0020


	//----- nvinfo : EIATTR_PARAM_CBANK
	.align		4
        /*0074*/ 	.byte	0x04, 0x0a
        /*0076*/ 	.short	(.L_27 - .L_26)
	.align		4
.L_26:
        /*0078*/ 	.word	index@(.nv.constant0._Z9gpuReduceIdLj256ELj2EEvPT_S1_S0_m)
        /*007c*/ 	.short	0x0380
        /*007e*/ 	.short	0x0020


	//----- nvinfo : EIATTR_SW_WAR
	.align		4
.L_27:
        /*0080*/ 	.byte	0x04, 0x36
        /*0082*/ 	.short	(.L_29 - .L_28)
.L_28:
        /*0084*/ 	.word	0x00000008
.L_29:


//--------------------- .nv.info._Z7gpuInitIdEvPT_m --------------------------
	.section	.nv.info._Z7gpuInitIdEvPT_m,"",@"SHT_CUDA_INFO"
	.sectionflags	@""
	.align	4


	//----- nvinfo : EIATTR_CUDA_API_VERSION
	.align		4
        /*0000*/ 	.byte	0x04, 0x37
        /*0002*/ 	.short	(.L_31 - .L_30)
.L_30:
        /*0004*/ 	.word	0x00000082


	//----- nvinfo : EIATTR_KPARAM_INFO
	.align		4
.L_31:
        /*0008*/ 	.byte	0x04, 0x17
        /*000a*/ 	.short	(.L_33 - .L_32)
.L_32:
        /*000c*/ 	.word	0x00000000
        /*0010*/ 	.short	0x0001
        /*0012*/ 	.short	0x0008
        /*0014*/ 	.byte	0x00, 0xf0, 0x21, 0x00


	//----- nvinfo : EIATTR_KPARAM_INFO
	.align		4
.L_33:
        /*0018*/ 	.byte	0x04, 0x17
        /*001a*/ 	.short	(.L_35 - .L_34)
.L_34:
        /*001c*/ 	.word	0x00000000
        /*0020*/ 	.short	0x0000
        /*0022*/ 	.short	0x0000
        /*0024*/ 	.byte	0x00, 0xf5, 0x21, 0x00


	//----- nvinfo : EIATTR_SPARSE_MMA_MASK
	.align		4
.L_35:
        /*0028*/ 	.byte	0x03, 0x50
        /*002a*/ 	.short	0x0000


	//----- nvinfo : EIATTR_MAXREG_COUNT
	.align		4
        /*002c*/ 	.byte	0x03, 0x1b
        /*002e*/ 	.short	0x00ff


	//----- nvinfo : EIATTR_MERCURY_ISA_VERSION
	.align		4
        /*0030*/ 	.byte	0x03, 0x5f
        /*0032*/ 	.short	0x0101


	//----- nvinfo : EIATTR_VRC_CTA_INIT_COUNT
	.align		4
        /*0034*/ 	.byte	0x02, 0x4a
	.zero		1
	.zero		1


	//----- nvinfo : EIATTR_EXIT_INSTR_OFFSETS
	.align		4
        /*0038*/ 	.byte	0x04, 0x1c
        /*003a*/ 	.short	(.L_37 - .L_36)


	//   ....[0]....
.L_36:
        /*003c*/ 	.word	0x00000080


	//   ....[1]....
        /*0040*/ 	.word	0x00000180


	//----- nvinfo : EIATTR_CRS_STACK_SIZE
	.align		4
.L_37:
        /*0044*/ 	.byte	0x04, 0x1e
        /*0046*/ 	.short	(.L_39 - .L_38)
.L_38:
        /*0048*/ 	.word	0x00000000


	//----- nvinfo : EIATTR_CBANK_PARAM_SIZE
	.align		4
.L_39:
        /*004c*/ 	.byte	0x03, 0x19
        /*004e*/ 	.short	0x0010


	//----- nvinfo : EIATTR_PARAM_CBANK
	.align		4
        /*0050*/ 	.byte	0x04, 0x0a
        /*0052*/ 	.short	(.L_41 - .L_40)
	.align		4
.L_40:
        /*0054*/ 	.word	index@(.nv.constant0._Z7gpuInitIdEvPT_m)
        /*0058*/ 	.short	0x0380
        /*005a*/ 	.short	0x0010


	//----- nvinfo : EIATTR_SW_WAR
	.align		4
.L_41:
        /*005c*/ 	.byte	0x04, 0x36
        /*005e*/ 	.short	(.L_43 - .L_42)
.L_42:
        /*0060*/ 	.word	0x00000008
.L_43:


//--------------------- .nv.callgraph             --------------------------
	.section	.nv.callgraph,"",@"SHT_CUDA_CALLGRAPH"
	.align	4
	.sectionentsize	8
	.align		4
        /*0000*/ 	.word	0x00000000
	.align		4
        /*0004*/ 	.word	0xffffffff
	.align		4
        /*0008*/ 	.word	0x00000000
	.align		4
        /*000c*/ 	.word	0xfffffffe
	.align		4
        /*0010*/ 	.word	0x00000000
	.align		4
        /*0014*/ 	.word	0xfffffffd
	.align		4
        /*0018*/ 	.word	0x00000000
	.align		4
        /*001c*/ 	.word	0xfffffffc


//--------------------- .text._Z9gpuReduceIdLj256ELj2EEvPT_S1_S0_m --------------------------
	.section	.text._Z9gpuReduceIdLj256ELj2EEvPT_S1_S0_m,"ax",@progbits
	.align	128
        .global         _Z9gpuReduceIdLj256ELj2EEvPT_S1_S0_m
        .type           _Z9gpuReduceIdLj256ELj2EEvPT_S1_S0_m,@function
        .size           _Z9gpuReduceIdLj256ELj2EEvPT_S1_S0_m,(.L_x_8 - _Z9gpuReduceIdLj256ELj2EEvPT_S1_S0_m)
        .other          _Z9gpuReduceIdLj256ELj2EEvPT_S1_S0_m,@"STO_CUDA_ENTRY STV_DEFAULT"
_Z9gpuReduceIdLj256ELj2EEvPT_S1_S0_m:
.text._Z9gpuReduceIdLj256ELj2EEvPT_S1_S0_m:
[----:B------:R-:W-:Y:S01]  /*0000*/  LDC R1, c[0x0][0x37c] ;  /* 0x0000df00ff017b82 */ /* 0x000fe20000000800 */
[----:B------:R-:W0:Y:S07]  /*0010*/  S2R R3, SR_TID.X ;  /* 0x0000000000037919 */ /* 0x000e2e0000002100 */
[----:B------:R-:W1:Y:S01]  /*0020*/  S2UR UR5, SR_CgaCtaId ;  /* 0x00000000000579c3 */ /* 0x000e620000008800 */
[----:B------:R-:W2:Y:S01]  /*0030*/  LDCU.64 UR8, c[0x0][0x398] ;  /* 0x00007300ff0877ac */ /* 0x000ea20008000a00 */
[----:B------:R-:W-:Y:S01]  /*0040*/  BSSY.RECONVERGENT B0, `(.L_x_0) ;  /* 0x0000021000007945 */ /* 0x000fe20003800200 */
[----:B------:R-:W3:Y:S01]  /*0050*/  S2R R0, SR_CTAID.X ;  /* 0x0000000000007919 */ /* 0x000ee20000002500 */
[----:B------:R-:W-:Y:S01]  /*0060*/  UMOV UR4, 0x400 ;  /* 0x0000040000047882 */ /* 0x000fe20000000000 */
[----:B------:R-:W4:Y:S03]  /*0070*/  LDCU.64 UR6, c[0x0][0x358] ;  /* 0x00006b00ff0677ac */ /* 0x000f260008000a00 */
[----:B------:R-:W5:Y:S01]  /*0080*/  LDC.64 R4, c[0x0][0x390] ;  /* 0x0000e400ff047b82 */ /* 0x000f620000000a00 */
[----:B------:R-:W0:Y:S01]  /*0090*/  LDCU.64 UR10, c[0x0][0x380] ;  /* 0x00007000ff0a77ac */ /* 0x000e220008000a00 */
[----:B-1----:R-:W-:-:S06]  /*00a0*/  ULEA UR4, UR5, UR4, 0x18 ;  /* 0x0000000405047291 */ /* 0x002fcc000f8ec0ff */
[----:B0-----:R-:W-:Y:S01]  /*00b0*/  LEA R2, R3, UR4, 0x3 ;  /* 0x0000000403027c11 */ /* 0x001fe2000f8e18ff */
[----:B---3--:R-:W-:-:S04]  /*00c0*/  IMAD R6, R0, 0x200, R3 ;  /* 0x0000020000067824 */ /* 0x008fc800078e0203 */
[----:B-----5:R0:W-:Y:S01]  /*00d0*/  STS.64 [R2], R4 ;  /* 0x0000000402007388 */ /* 0x0201e20000000a00 */
[----:B--2---:R-:W-:-:S04]  /*00e0*/  ISETP.GE.U32.AND P0, PT, R6, UR8, PT ;  /* 0x0000000806007c0c */ /* 0x004fc8000bf06070 */
[----:B------:R-:W-:-:S13]  /*00f0*/  ISETP.GE.U32.AND.EX P0, PT, RZ, UR9, PT, P0 ;  /* 0x00000009ff007c0c */ /* 0x000fda000bf06100 */
[----:B0---4-:R-:W-:Y:S05]  /*0100*/  @P0 BRA `(.L_x_1) ;  /* 0x0000000000500947 */ /* 0x011fea0003800000 */
[----:B------:R-:W0:Y:S01]  /*0110*/  LDC R12, c[0x0][0x370] ;  /* 0x0000dc00ff0c7b82 */ /* 0x000e220000000800 */
[----:B------:R-:W1:Y:S01]  /*0120*/  LDCU.64 UR12, c[0x0][0x390] ;  /* 0x00007200ff0c77ac */ /* 0x000e620008000a00 */
[----:B------:R-:W-:Y:S01]  /*0130*/  BSSY.RECONVERGENT B1, `(.L_x_2) ;  /* 0x0000010000017945 */ /* 0x000fe20003800200 */
[----:B------:R-:W-:Y:S02]  /*0140*/  IMAD.MOV.U32 R13, RZ, RZ, R6 ;  /* 0x000000ffff0d7224 */ /* 0x000fe400078e0006 */
[----:B------:R-:W-:Y:S02]  /*0150*/  IMAD.MOV.U32 R14, RZ, RZ, RZ ;  /* 0x000000ffff0e7224 */ /* 0x000fe400078e00ff */
[----:B-1----:R-:W-:Y:S02]  /*0160*/  IMAD.U32 R4, RZ, RZ, UR12 ;  /* 0x0000000cff047e24 */ /* 0x002fe4000f8e00ff */
[----:B------:R-:W-:-:S07]  /*0170*/  IMAD.U32 R5, RZ, RZ, UR13 ;  /* 0x0000000dff057e24 */ /* 0x000fce000f8e00ff */
.L_x_3:
[----:B------:R-:W-:-:S04]  /*0180*/  LEA R6, P0, R13, UR10, 0x3 ;  /* 0x0000000a0d067c11 */ /* 0x000fc8000f8018ff */
[----:B------:R-:W-:-:S05]  /*0190*/  LEA.HI.X R7, R13, UR11, R14, 0x3, P0 ;  /* 0x0000000b0d077c11 */ /* 0x000fca00080f1c0e */
[----:B------:R-:W2:Y:S04]  /*01a0*/  LDG.E.64 R8, desc[UR6][R6.64] ;  /* 0x0000000606087981 */ /* 0x000ea8000c1e1b00 */
[----:B------:R-:W3:Y:S01]  /*01b0*/  LDG.E.64 R10, desc[UR6][R6.64+0x800] ;  /* 0x00080006060a7981 */ /* 0x000ee2000c1e1b00 */
[----:B0-----:R-:W-:-:S05]  /*01c0*/  LEA R13, P0, R12, R13, 0x9 ;  /* 0x0000000d0c0d7211 */ /* 0x001fca00078048ff */
[----:B------:R-:W-:Y:S01]  /*01d0*/  IMAD.X R14, RZ, RZ, R14, P0 ;  /* 0x000000ffff0e7224 */ /* 0x000fe200000e060e */
[----:B------:R-:W-:-:S04]  /*01e0*/  ISETP.GE.U32.AND P0, PT, R13, UR8, PT ;  /* 0x000000080d007c0c */ /* 0x000fc8000bf06070 */
[----:B------:R-:W-:Y:S01]  /*01f0*/  ISETP.GE.U32.AND.EX P0, PT, R14, UR9, PT, P0 ;  /* 0x000000090e007c0c */ /* 0x000fe2000bf06100 */
[----:B--2---:R-:W-:-:S08]  /*0200*/  DADD R4, R8, R4 ;  /* 0x0000000008047229 */ /* 0x004fd00000000004 */
[----:B---3--:R-:W-:-:S04]  /*0210*/  DADD R4, R4, R10 ;  /* 0x0000000004047229 */ /* 0x008fc8000000000a */
[----:B------:R-:W-:Y:S07]  /*0220*/  @!P0 BRA `(.L_x_3) ;  /* 0xfffffffc00d48947 */ /* 0x000fee000383ffff */
[----:B------:R-:W-:Y:S05]  /*0230*/  BSYNC.RECONVERGENT B1 ;  /* 0x0000000000017941 */ /* 0x000fea0003800200 */
.L_x_2:
[----:B------:R0:W-:Y:S02]  /*0240*/  STS.64 [R2], R4 ;  /* 0x0000000402007388 */ /* 0x0001e40000000a00 */
.L_x_1:
[----:B------:R-:W-:Y:S05]  /*0250*/  BSYNC.RECONVERGENT B0 ;  /* 0x0000000000007941 */ /* 0x000fea0003800200 */
.L_x_0:
[----:B------:R-:W-:Y:S01]  /*0260*/  BAR.SYNC.DEFER_BLOCKING 0x0 ;  /* 0x0000000000007b1d */ /* 0x000fe20000010000 */
[C---:B------:R-:W-:Y:S02]  /*0270*/  ISETP.GT.U32.AND P1, PT, R3.reuse, 0x7f, PT ;  /* 0x0000007f0300780c */ /* 0x040fe40003f24070 */
[C---:B------:R-:W-:Y:S02]  /*0280*/  ISETP.GT.U32.AND P0, PT, R3.reuse, 0x3f, PT ;  /* 0x0000003f0300780c */ /* 0x040fe40003f04070 */
[----:B------:R-:W-:-:S09]  /*0290*/  ISETP.NE.AND P2, PT, R3, RZ, PT ;  /* 0x000000ff0300720c */ /* 0x000fd20003f45270 */
[----:B0-----:R-:W-:Y:S04]  /*02a0*/  @!P1 LDS.64 R4, [R2+0x400] ;  /* 0x0004000002049984 */ /* 0x001fe80000000a00 */
[----:B------:R-:W0:Y:S02]  /*02b0*/  @!P1 LDS.64 R6, [R2] ;  /* 0x0000000002069984 */ /* 0x000e240000000a00 */
[----:B0-----:R-:W-:-:S07]  /*02c0*/  @!P1 DADD R4, R4, R6 ;  /* 0x0000000004049229 */ /* 0x001fce0000000006 */
[----:B------:R-:W-:Y:S01]  /*02d0*/  @!P1 STS.64 [R2], R4 ;  /* 0x0000000402009388 */ /* 0x000fe20000000a00 */
[----:B------:R-:W-:Y:S01]  /*02e0*/  @!P1 BAR.SYNC.DEFER_BLOCKING 0x0 ;  /* 0x0000000000009b1d */ /* 0x000fe20000010000 */
[----:B------:R-:W-:-:S05]  /*02f0*/  ISETP.GT.U32.AND P1, PT, R3, 0x1f, PT ;  /* 0x0000001f0300780c */ /* 0x000fca0003f24070 */
[----:B------:R-:W-:Y:S04]  /*0300*/  @!P0 LDS.64 R6, [R2+0x200] ;  /* 0x0002000002068984 */ /* 0x000fe80000000a00 */
[----:B------:R-:W0:Y:S02]  /*0310*/  @!P0 LDS.64 R8, [R2] ;  /* 0x0000000002088984 */ /* 0x000e240000000a00 */
[----:B0-----:R-:W-:-:S07]  /*0320*/  @!P0 DADD R6, R6, R8 ;  /* 0x0000000006068229 */ /* 0x001fce0000000008 */
[----:B------:R0:W-:Y:S01]  /*0330*/  @!P0 STS.64 [R2], R6 ;  /* 0x0000000602008388 */ /* 0x0001e20000000a00 */
[----:B------:R-:W-:Y:S06]  /*0340*/  @!P0 BAR.SYNC.DEFER_BLOCKING 0x0 ;  /* 0x0000000000008b1d */ /* 0x000fec0000010000 */
[----:B------:R-:W-:Y:S05]  /*0350*/  @P1 BRA `(.L_x_4) ;  /* 0x00000000007c1947 */ /* 0x000fea0003800000 */
[----:B------:R-:W-:Y:S01]  /*0360*/  LDS.64 R4, [R2+0x100] ;  /* 0x0001000002047984 */ /* 0x000fe20000000a00 */
[----:B------:R-:W-:Y:S05]  /*0370*/  WARPSYNC.ALL ;  /* 0x0000000000007948 */ /* 0x000fea0003800000 */
[----:B0-----:R-:W0:Y:S02]  /*0380*/  LDS.64 R6, [R2] ;  /* 0x0000000002067984 */ /* 0x001e240000000a00 */
[----:B0-----:R-:W-:-:S07]  /*0390*/  DADD R4, R4, R6 ;  /* 0x0000000004047229 */ /* 0x001fce0000000006 */
[----:B------:R-:W-:Y:S01]  /*03a0*/  STS.64 [R2], R4 ;  /* 0x0000000402007388 */ /* 0x000fe20000000a00 */
[----:B------:R-:W-:Y:S06]  /*03b0*/  BAR.SYNC.DEFER_BLOCKING 0x0 ;  /* 0x0000000000007b1d */ /* 0x000fec0000010000 */
[----:B------:R-:W-:Y:S04]  /*03c0*/  LDS.64 R6, [R2+0x80] ;  /* 0x0000800002067984 */ /* 0x000fe80000000a00 */
[----:B------:R-:W0:Y:S02]  /*03d0*/  LDS.64 R8, [R2] ;  /* 0x0000000002087984 */ /* 0x000e240000000a00 */
        /* <DEDUP_REMOVED lines=21> */
[----:B------:R1:W-:Y:S01]  /*0530*/  STS.64 [R2], R8 ;  /* 0x0000000802007388 */ /* 0x0003e20000000a00 */
[----:B------:R-:W-:Y:S06]  /*0540*/  BAR.SYNC.DEFER_BLOCKING 0x0 ;  /* 0x0000000000007b1d */ /* 0x000fec0000010000 */
.L_x_4:
[----:B------:R-:W-:Y:S05]  /*0550*/  @P2 EXIT ;  /* 0x000000000000294d */ /* 0x000fea0003800000 */
[----:B01----:R-:W0:Y:S01]  /*0560*/  LDS.64 R2, [UR4] ;  /* 0x00000004ff027984 */ /* 0x003e220008000a00 */
[----:B------:R-:W1:Y:S02]  /*0570*/  LDC.64 R4, c[0x0][0x388] ;  /* 0x0000e200ff047b82 */ /* 0x000e640000000a00 */
[----:B-1----:R-:W-:-:S05]  /*0580*/  IMAD.WIDE.U32 R4, R0, 0x8, R4 ;  /* 0x0000000800047825 */ /* 0x002fca00078e0004 */
[----:B0-----:R-:W-:Y:S01]  /*0590*/  STG.E.64 desc[UR6][R4.64], R2 ;  /* 0x0000000204007986 */ /* 0x001fe2000c101b06 */
[----:B------:R-:W-:Y:S05]  /*05a0*/  EXIT ;  /* 0x000000000000794d */ /* 0x000fea0003800000 */
.L_x_5:
[----:B------:R-:W-:-:S00]  /*05b0*/  BRA `(.L_x_5) ;  /* 0xfffffffc00fc7947 */ /* 0x000fc0000383ffff */
[----:B------:R-:W-:-:S00]  /*05c0*/  NOP ;  /* 0x0000000000007918 */ /* 0x000fc00000000000 */
        /* <DEDUP_REMOVED lines=11> */
.L_x_8:


//--------------------- .text._Z7gpuInitIdEvPT_m  --------------------------
	.section	.text._Z7gpuInitIdEvPT_m,"ax",@progbits
	.align	128
        .global         _Z7gpuInitIdEvPT_m
        .type           _Z7gpuInitIdEvPT_m,@function
        .size           _Z7gpuInitIdEvPT_m,(.L_x_9 - _Z7gpuInitIdEvPT_m)
        .other          _Z7gpuInitIdEvPT_m,@"STO_CUDA_ENTRY STV_DEFAULT"
_Z7gpuInitIdEvPT_m:
.text._Z7gpuInitIdEvPT_m:
[----:B------:R-:W-:Y:S01]  /*0000*/  LDC R1, c[0x0][0x37c] ;  /* 0x0000df00ff017b82 */ /* 0x000fe20000000800 */
[----:B------:R-:W0:Y:S07]  /*0010*/  S2R R0, SR_TID.X ;  /* 0x0000000000007919 */ /* 0x000e2e0000002100 */
[----:B------:R-:W0:Y:S01]  /*0020*/  S2UR UR4, SR_CTAID.X ;  /* 0x00000000000479c3 */ /* 0x000e220000002500 */
[----:B------:R-:W1:Y:S07]  /*0030*/  LDCU.64 UR8, c[0x0][0x388] ;  /* 0x00007100ff0877ac */ /* 0x000e6e0008000a00 */
[----:B------:R-:W0:Y:S02]  /*0040*/  LDC R7, c[0x0][0x360] ;  /* 0x0000d800ff077b82 */ /* 0x000e240000000800 */
[----:B0-----:R-:W-:-:S05]  /*0050*/  IMAD R0, R7, UR4, R0 ;  /* 0x0000000407007c24 */ /* 0x001fca000f8e0200 */
[----:B-1----:R-:W-:-:S04]  /*0060*/  ISETP.GE.U32.AND P0, PT, R0, UR8, PT ;  /* 0x0000000800007c0c */ /* 0x002fc8000bf06070 */
[----:B------:R-:W-:-:S13]  /*0070*/  ISETP.GE.U32.AND.EX P0, PT, RZ, UR9, PT, P0 ;  /* 0x00000009ff007c0c */ /* 0x000fda000bf06100 */
[----:B------:R-:W-:Y:S05]  /*0080*/  @P0 EXIT ;  /* 0x000000000000094d */ /* 0x000fea0003800000 */
[----:B------:R-:W0:Y:S01]  /*0090*/  LDCU UR4, c[0x0][0x370] ;  /* 0x00006e00ff0477ac */ /* 0x000e220008000800 */
[----:B------:R-:W-:Y:S02]  /*00a0*/  IMAD.MOV.U32 R6, RZ, RZ, R0 ;  /* 0x000000ffff067224 */ /* 0x000fe400078e0000 */
[----:B------:R-:W-:Y:S01]  /*00b0*/  IMAD.MOV.U32 R9, RZ, RZ, RZ ;  /* 0x000000ffff097224 */ /* 0x000fe200078e00ff */
[----:B------:R-:W1:Y:S01]  /*00c0*/  LDCU.64 UR6, c[0x0][0x358] ;  /* 0x00006b00ff0677ac */ /* 0x000e620008000a00 */
[----:B------:R-:W2:Y:S01]  /*00d0*/  LDCU.64 UR10, c[0x0][0x380] ;  /* 0x00007000ff0a77ac */ /* 0x000ea20008000a00 */
[----:B0-----:R-:W-:-:S07]  /*00e0*/  IMAD R7, R7, UR4, RZ ;  /* 0x0000000407077c24 */ /* 0x001fce000f8e02ff */
.L_x_6:
[----:B------:R0:W1:Y:S01]  /*00f0*/  I2F.F64.U32 R2, R0 ;  /* 0x0000000000027312 */ /* 0x0000620000201800 */
[----:B--2---:R-:W-:-:S04]  /*0100*/  LEA R4, P0, R6, UR10, 0x3 ;  /* 0x0000000a06047c11 */ /* 0x004fc8000f8018ff */
[----:B------:R-:W-:Y:S01]  /*0110*/  LEA.HI.X R5, R6, UR11, R9, 0x3, P0 ;  /* 0x0000000b06057c11 */ /* 0x000fe200080f1c09 */
[----:B------:R-:W-:-:S04]  /*0120*/  IMAD.IADD R6, R7, 0x1, R0 ;  /* 0x0000000107067824 */ /* 0x000fc800078e0200 */
[----:B0-----:R-:W-:Y:S01]  /*0130*/  IMAD.MOV.U32 R0, RZ, RZ, R6 ;  /* 0x000000ffff007224 */ /* 0x001fe200078e0006 */
[----:B------:R-:W-:Y:S01]  /*0140*/  ISETP.GE.U32.AND P0, PT, R6, UR8, PT ;  /* 0x0000000806007c0c */ /* 0x000fe2000bf06070 */
[----:B-1----:R0:W-:Y:S03]  /*0150*/  STG.E.64 desc[UR6][R4.64], R2 ;  /* 0x0000000204007986 */ /* 0x0021e6000c101b06 */
[----:B------:R-:W-:-:S13]  /*0160*/  ISETP.GE.U32.AND.EX P0, PT, RZ, UR9, PT, P0 ;  /* 0x00000009ff007c0c */ /* 0x000fda000bf06100 */
[----:B0-----:R-:W-:Y:S05]  /*0170*/  @!P0 BRA `(.L_x_6) ;  /* 0xfffffffc00dc8947 */ /* 0x001fea000383ffff */
[----:B------:R-:W-:Y:S05]  /*0180*/  EXIT ;  /* 0x000000000000794d */ /* 0x000fea0003800000 */
.L_x_7:
        /* <DEDUP_REMOVED lines=15> */
.L_x_9:


//--------------------- .nv.shared._Z9gpuReduceIdLj256ELj2EEvPT_S1_S0_m --------------------------
	.section	.nv.shared._Z9gpuReduceIdLj256ELj2EEvPT_S1_S0_m,"aw",@nobits
	.sectionflags	@""
	.align	16
	.zero		1024


//--------------------- .nv.shared.reserved.0     --------------------------
	.section	.nv.shared.reserved.0,"aw",@nobits
	.weak		__nv_reservedSMEM_offset_0_alias
	.size		__nv_reservedSMEM_offset_0_alias, 0, 64
	.other		__nv_reservedSMEM_offset_0_alias,@"STO_CUDA_RESERVED_SHARED STV_DEFAULT"
__nv_reservedSMEM_offset_0_alias:
	.zero		0
	.zero		64


//--------------------- .nv.shared._Z7gpuInitIdEvPT_m --------------------------
	.section	.nv.shared._Z7gpuInitIdEvPT_m,"aw",@nobits
	.sectionflags	@""
	.align	16
	.zero		1024


//--------------------- .nv.constant0._Z9gpuReduceIdLj256ELj2EEvPT_S1_S0_m --------------------------
	.section	.nv.constant0._Z9gpuReduceIdLj256ELj2EEvPT_S1_S0_m,"a",@progbits
	.sectionflags	@""
	.align	4
.nv.constant0._Z9gpuReduceIdLj256ELj2EEvPT_S1_S0_m:
	.zero		928


//--------------------- .nv.constant0._Z7gpuInitIdEvPT_m --------------------------
	.section	.nv.constant0._Z7gpuInitIdEvPT_m,"a",@progbits
	.sectionflags	@""
	.align	4
.nv.constant0._Z7gpuInitIdEvPT_m:
	.zero		912


//--------------------- SYMBOLS --------------------------

	.type		.nv.reservedSmem.offset0,@object
	.size		.nv.reservedSmem.offset0,0x4
	.type		.nv.reservedSmem.cap,@object
	.size		.nv.reservedSmem.cap,0x4
